//
// Generated by NVIDIA NVVM Compiler
//
// Compiler Build ID: CL-36424714
// Cuda compilation tools, release 13.0, V13.0.88
// Based on NVVM 20.0.0
//

.version 9.0
.target sm_100
.address_size 64

	// .globl	_Z15kernelMatMatAddPdS_S_iii

.visible .entry _Z15kernelMatMatAddPdS_S_iii(
	.param .u64 .ptr .align 1 _Z15kernelMatMatAddPdS_S_iii_param_0,
	.param .u64 .ptr .align 1 _Z15kernelMatMatAddPdS_S_iii_param_1,
	.param .u64 .ptr .align 1 _Z15kernelMatMatAddPdS_S_iii_param_2,
	.param .u32 _Z15kernelMatMatAddPdS_S_iii_param_3,
	.param .u32 _Z15kernelMatMatAddPdS_S_iii_param_4,
	.param .u32 _Z15kernelMatMatAddPdS_S_iii_param_5
)
{
	.reg .pred 	%p<14>;
	.reg .b32 	%r<42>;
	.reg .b64 	%rd<23>;
	.reg .b64 	%fd<94>;

	ld.param.u64 	%rd7, [_Z15kernelMatMatAddPdS_S_iii_param_0];
	ld.param.u64 	%rd8, [_Z15kernelMatMatAddPdS_S_iii_param_1];
	ld.param.u64 	%rd9, [_Z15kernelMatMatAddPdS_S_iii_param_2];
	ld.param.u32 	%r23, [_Z15kernelMatMatAddPdS_S_iii_param_3];
	ld.param.u32 	%r24, [_Z15kernelMatMatAddPdS_S_iii_param_4];
	ld.param.u32 	%r25, [_Z15kernelMatMatAddPdS_S_iii_param_5];
	cvta.to.global.u64 	%rd1, %rd9;
	cvta.to.global.u64 	%rd2, %rd8;
	cvta.to.global.u64 	%rd3, %rd7;
	mov.u32 	%r1, %tid.x;
	mov.u32 	%r2, %tid.y;
	mad.lo.s32 	%r35, %r1, %r25, %r2;
	setp.ge.s32 	%p1, %r35, %r24;
	setp.lt.s32 	%p2, %r23, 1;
	or.pred  	%p3, %p1, %p2;
	@%p3 bra 	$L__BB0_15;
	and.b32  	%r4, %r23, 15;
	and.b32  	%r5, %r23, 7;
	and.b32  	%r6, %r23, 2147483632;
	and.b32  	%r7, %r23, 3;
	neg.s32 	%r8, %r6;
	mov.b32 	%r36, 0;
$L__BB0_2:
	mov.u32 	%r10, %r36;
	setp.lt.u32 	%p4, %r23, 16;
	mul.lo.s32 	%r11, %r35, %r23;
	mov.b32 	%r40, 0;
	mov.u32 	%r37, %r11;
	mov.u32 	%r38, %r8;
	@%p4 bra 	$L__BB0_4;
$L__BB0_3:
	.pragma "nounroll";
	mul.wide.s32 	%rd10, %r37, 8;
	add.s64 	%rd11, %rd3, %rd10;
	add.s64 	%rd12, %rd2, %rd10;
	add.s64 	%rd13, %rd1, %rd10;
	ld.global.f64 	%fd1, [%rd11];
	ld.global.f64 	%fd2, [%rd12];
	add.f64 	%fd3, %fd1, %fd2;
	st.global.f64 	[%rd13], %fd3;
	ld.global.f64 	%fd4, [%rd11+8];
	ld.global.f64 	%fd5, [%rd12+8];
	add.f64 	%fd6, %fd4, %fd5;
	st.global.f64 	[%rd13+8], %fd6;
	ld.global.f64 	%fd7, [%rd11+16];
	ld.global.f64 	%fd8, [%rd12+16];
	add.f64 	%fd9, %fd7, %fd8;
	st.global.f64 	[%rd13+16], %fd9;
	ld.global.f64 	%fd10, [%rd11+24];
	ld.global.f64 	%fd11, [%rd12+24];
	add.f64 	%fd12, %fd10, %fd11;
	st.global.f64 	[%rd13+24], %fd12;
	ld.global.f64 	%fd13, [%rd11+32];
	ld.global.f64 	%fd14, [%rd12+32];
	add.f64 	%fd15, %fd13, %fd14;
	st.global.f64 	[%rd13+32], %fd15;
	ld.global.f64 	%fd16, [%rd11+40];
	ld.global.f64 	%fd17, [%rd12+40];
	add.f64 	%fd18, %fd16, %fd17;
	st.global.f64 	[%rd13+40], %fd18;
	ld.global.f64 	%fd19, [%rd11+48];
	ld.global.f64 	%fd20, [%rd12+48];
	add.f64 	%fd21, %fd19, %fd20;
	st.global.f64 	[%rd13+48], %fd21;
	ld.global.f64 	%fd22, [%rd11+56];
	ld.global.f64 	%fd23, [%rd12+56];
	add.f64 	%fd24, %fd22, %fd23;
	st.global.f64 	[%rd13+56], %fd24;
	ld.global.f64 	%fd25, [%rd11+64];
	ld.global.f64 	%fd26, [%rd12+64];
	add.f64 	%fd27, %fd25, %fd26;
	st.global.f64 	[%rd13+64], %fd27;
	ld.global.f64 	%fd28, [%rd11+72];
	ld.global.f64 	%fd29, [%rd12+72];
	add.f64 	%fd30, %fd28, %fd29;
	st.global.f64 	[%rd13+72], %fd30;
	ld.global.f64 	%fd31, [%rd11+80];
	ld.global.f64 	%fd32, [%rd12+80];
	add.f64 	%fd33, %fd31, %fd32;
	st.global.f64 	[%rd13+80], %fd33;
	ld.global.f64 	%fd34, [%rd11+88];
	ld.global.f64 	%fd35, [%rd12+88];
	add.f64 	%fd36, %fd34, %fd35;
	st.global.f64 	[%rd13+88], %fd36;
	ld.global.f64 	%fd37, [%rd11+96];
	ld.global.f64 	%fd38, [%rd12+96];
	add.f64 	%fd39, %fd37, %fd38;
	st.global.f64 	[%rd13+96], %fd39;
	ld.global.f64 	%fd40, [%rd11+104];
	ld.global.f64 	%fd41, [%rd12+104];
	add.f64 	%fd42, %fd40, %fd41;
	st.global.f64 	[%rd13+104], %fd42;
	ld.global.f64 	%fd43, [%rd11+112];
	ld.global.f64 	%fd44, [%rd12+112];
	add.f64 	%fd45, %fd43, %fd44;
	st.global.f64 	[%rd13+112], %fd45;
	ld.global.f64 	%fd46, [%rd11+120];
	ld.global.f64 	%fd47, [%rd12+120];
	add.f64 	%fd48, %fd46, %fd47;
	st.global.f64 	[%rd13+120], %fd48;
	add.s32 	%r38, %r38, 16;
	add.s32 	%r37, %r37, 16;
	setp.eq.s32 	%p5, %r38, 0;
	mov.u32 	%r40, %r6;
	@%p5 bra 	$L__BB0_4;
	bra.uni 	$L__BB0_3;
$L__BB0_4:
	setp.eq.s32 	%p6, %r4, 0;
	@%p6 bra 	$L__BB0_14;
	add.s32 	%r28, %r4, -1;
	setp.lt.u32 	%p7, %r28, 7;
	@%p7 bra 	$L__BB0_7;
	add.s32 	%r29, %r40, %r11;
	mul.wide.s32 	%rd14, %r29, 8;
	add.s64 	%rd15, %rd3, %rd14;
	ld.global.f64 	%fd49, [%rd15];
	add.s64 	%rd16, %rd2, %rd14;
	ld.global.f64 	%fd50, [%rd16];
	add.f64 	%fd51, %fd49, %fd50;
	add.s64 	%rd17, %rd1, %rd14;
	st.global.f64 	[%rd17], %fd51;
	ld.global.f64 	%fd52, [%rd15+8];
	ld.global.f64 	%fd53, [%rd16+8];
	add.f64 	%fd54, %fd52, %fd53;
	st.global.f64 	[%rd17+8], %fd54;
	ld.global.f64 	%fd55, [%rd15+16];
	ld.global.f64 	%fd56, [%rd16+16];
	add.f64 	%fd57, %fd55, %fd56;
	st.global.f64 	[%rd17+16], %fd57;
	ld.global.f64 	%fd58, [%rd15+24];
	ld.global.f64 	%fd59, [%rd16+24];
	add.f64 	%fd60, %fd58, %fd59;
	st.global.f64 	[%rd17+24], %fd60;
	ld.global.f64 	%fd61, [%rd15+32];
	ld.global.f64 	%fd62, [%rd16+32];
	add.f64 	%fd63, %fd61, %fd62;
	st.global.f64 	[%rd17+32], %fd63;
	ld.global.f64 	%fd64, [%rd15+40];
	ld.global.f64 	%fd65, [%rd16+40];
	add.f64 	%fd66, %fd64, %fd65;
	st.global.f64 	[%rd17+40], %fd66;
	ld.global.f64 	%fd67, [%rd15+48];
	ld.global.f64 	%fd68, [%rd16+48];
	add.f64 	%fd69, %fd67, %fd68;
	st.global.f64 	[%rd17+48], %fd69;
	ld.global.f64 	%fd70, [%rd15+56];
	ld.global.f64 	%fd71, [%rd16+56];
	add.f64 	%fd72, %fd70, %fd71;
	st.global.f64 	[%rd17+56], %fd72;
	add.s32 	%r40, %r40, 8;
$L__BB0_7:
	setp.eq.s32 	%p8, %r5, 0;
	@%p8 bra 	$L__BB0_14;
	add.s32 	%r30, %r5, -1;
	setp.lt.u32 	%p9, %r30, 3;
	@%p9 bra 	$L__BB0_10;
	add.s32 	%r31, %r40, %r11;
	mul.wide.s32 	%rd18, %r31, 8;
	add.s64 	%rd19, %rd3, %rd18;
	ld.global.f64 	%fd73, [%rd19];
	add.s64 	%rd20, %rd2, %rd18;
	ld.global.f64 	%fd74, [%rd20];
	add.f64 	%fd75, %fd73, %fd74;
	add.s64 	%rd21, %rd1, %rd18;
	st.global.f64 	[%rd21], %fd75;
	ld.global.f64 	%fd76, [%rd19+8];
	ld.global.f64 	%fd77, [%rd20+8];
	add.f64 	%fd78, %fd76, %fd77;
	st.global.f64 	[%rd21+8], %fd78;
	ld.global.f64 	%fd79, [%rd19+16];
	ld.global.f64 	%fd80, [%rd20+16];
	add.f64 	%fd81, %fd79, %fd80;
	st.global.f64 	[%rd21+16], %fd81;
	ld.global.f64 	%fd82, [%rd19+24];
	ld.global.f64 	%fd83, [%rd20+24];
	add.f64 	%fd84, %fd82, %fd83;
	st.global.f64 	[%rd21+24], %fd84;
	add.s32 	%r40, %r40, 4;
$L__BB0_10:
	setp.eq.s32 	%p10, %r7, 0;
	@%p10 bra 	$L__BB0_14;
	setp.eq.s32 	%p11, %r7, 1;
	add.s32 	%r32, %r40, %r11;
	mul.wide.s32 	%rd22, %r32, 8;
	add.s64 	%rd4, %rd3, %rd22;
	ld.global.f64 	%fd85, [%rd4];
	add.s64 	%rd5, %rd2, %rd22;
	ld.global.f64 	%fd86, [%rd5];
	add.f64 	%fd87, %fd85, %fd86;
	add.s64 	%rd6, %rd1, %rd22;
	st.global.f64 	[%rd6], %fd87;
	@%p11 bra 	$L__BB0_14;
	setp.eq.s32 	%p12, %r7, 2;
	ld.global.f64 	%fd88, [%rd4+8];
	ld.global.f64 	%fd89, [%rd5+8];
	add.f64 	%fd90, %fd88, %fd89;
	st.global.f64 	[%rd6+8], %fd90;
	@%p12 bra 	$L__BB0_14;
	ld.global.f64 	%fd91, [%rd4+16];
	ld.global.f64 	%fd92, [%rd5+16];
	add.f64 	%fd93, %fd91, %fd92;
	st.global.f64 	[%rd6+16], %fd93;
$L__BB0_14:
	add.s32 	%r36, %r10, 1;
	mad.lo.s32 	%r33, %r25, %r10, %r25;
	add.s32 	%r34, %r33, %r1;
	mad.lo.s32 	%r35, %r34, %r25, %r2;
	setp.lt.s32 	%p13, %r35, %r24;
	@%p13 bra 	$L__BB0_2;
$L__BB0_15:
	bar.sync 	0;
	ret;

}


// ===== COMPILED SASS (sm_100) =====

	.target	sm_100

	.elftype	@"ET_EXEC"


//--------------------- .note.nv.tkinfo           --------------------------
	.section	.note.nv.tkinfo,"",@"SHT_NOTE"
	.sectionflags	@"SHF_NOTE_NV_TKINFO"
	.tkinfo
        /*0018*/ 	.word	0x00000002
        /*0030*/ 	.string	""
        /*0030*/ 	.string	"ptxas"
        /*0030*/ 	.string	"Cuda compilation tools, release 13.0, V13.0.88"
        /*0030*/ 	.string	"Build cuda_13.0.r13.0/compiler.36424714_0"
        /*0030*/ 	.string	"-arch sm_100 -m 64 "



//--------------------- .note.nv.cuinfo           --------------------------
	.section	.note.nv.cuinfo,"",@"SHT_NOTE"
	.sectionflags	@"SHF_NOTE_NV_CUINFO"
        /*0018*/ 	.short	0x0002
        /*001a*/ 	.short	0x0064
        /*001c*/ 	.short	0x0082
	.zero		2


//--------------------- .nv.info                  --------------------------
	.section	.nv.info,"",@"SHT_CUDA_INFO"
	.align	4


	//----- nvinfo : EIATTR_REGCOUNT
	.align		4
        /*0000*/ 	.byte	0x04, 0x2f
        /*0002*/ 	.short	(.L_1 - .L_0)
	.align		4
.L_0:
        /*0004*/ 	.word	index@(_Z15kernelMatMatAddPdS_S_iii)
        /*0008*/ 	.word	0x00000020


	//----- nvinfo : EIATTR_FRAME_SIZE
	.align		4
.L_1:
        /*000c*/ 	.byte	0x04, 0x11
        /*000e*/ 	.short	(.L_3 - .L_2)
	.align		4
.L_2:
        /*0010*/ 	.word	index@(_Z15kernelMatMatAddPdS_S_iii)
        /*0014*/ 	.word	0x00000000


	//----- nvinfo : EIATTR_MIN_STACK_SIZE
	.align		4
.L_3:
        /*0018*/ 	.byte	0x04, 0x12
        /*001a*/ 	.short	(.L_5 - .L_4)
	.align		4
.L_4:
        /*001c*/ 	.word	index@(_Z15kernelMatMatAddPdS_S_iii)
        /*0020*/ 	.word	0x00000000
.L_5:


//--------------------- .nv.compat                --------------------------
	.section	.nv.compat,"",@"SHT_CUDA_COMPAT_INFO"
	.align	4
        /*0000*/ 	.byte	0x02, 0x09, 0x00, 0x00, 0x02, 0x02, 0x01, 0x00, 0x02, 0x05, 0x05, 0x00, 0x03, 0x07, 0x01, 0x01
        /*0010*/ 	.byte	0x02, 0x03, 0x00, 0x00, 0x02, 0x06, 0x01, 0x00, 0x04, 0x0b, 0x08, 0x00, 0x01, 0x00, 0x00, 0x00
        /*0020*/ 	.byte	0x00, 0x00, 0x00, 0x00


//--------------------- .nv.info._Z15kernelMatMatAddPdS_S_iii --------------------------
	.section	.nv.info._Z15kernelMatMatAddPdS_S_iii,"",@"SHT_CUDA_INFO"
	.sectionflags	@""
	.align	4


	//----- nvinfo : EIATTR_CUDA_API_VERSION
	.align		4
        /*0000*/ 	.byte	0x04, 0x37
        /*0002*/ 	.short	(.L_7 - .L_6)
.L_6:
        /*0004*/ 	.word	0x00000082


	//----- nvinfo : EIATTR_KPARAM_INFO
	.align		4
.L_7:
        /*0008*/ 	.byte	0x04, 0x17
        /*000a*/ 	.short	(.L_9 - .L_8)
.L_8:
        /*000c*/ 	.word	0x00000000
        /*0010*/ 	.short	0x0005
        /*0012*/ 	.short	0x0020
        /*0014*/ 	.byte	0x00, 0xf0, 0x11, 0x00


	//----- nvinfo : EIATTR_KPARAM_INFO
	.align		4
.L_9:
        /*0018*/ 	.byte	0x04, 0x17
        /*001a*/ 	.short	(.L_11 - .L_10)
.L_10:
        /*001c*/ 	.word	0x00000000
        /*0020*/ 	.short	0x0004
        /*0022*/ 	.short	0x001c
        /*0024*/ 	.byte	0x00, 0xf0, 0x11, 0x00


	//----- nvinfo : EIATTR_KPARAM_INFO
	.align		4
.L_11:
        /*0028*/ 	.byte	0x04, 0x17
        /*002a*/ 	.short	(.L_13 - .L_12)
.L_12:
        /*002c*/ 	.word	0x00000000
        /*0030*/ 	.short	0x0003
        /*0032*/ 	.short	0x0018
        /*0034*/ 	.byte	0x00, 0xf0, 0x11, 0x00


	//----- nvinfo : EIATTR_KPARAM_INFO
	.align		4
.L_13:
        /*0038*/ 	.byte	0x04, 0x17
        /*003a*/ 	.short	(.L_15 - .L_14)
.L_14:
        /*003c*/ 	.word	0x00000000
        /*0040*/ 	.short	0x0002
        /*0042*/ 	.short	0x0010
        /*0044*/ 	.byte	0x00, 0xf5, 0x21, 0x00


	//----- nvinfo : EIATTR_KPARAM_INFO
	.align		4
.L_15:
        /*0048*/ 	.byte	0x04, 0x17
        /*004a*/ 	.short	(.L_17 - .L_16)
.L_16:
        /*004c*/ 	.word	0x00000000
        /*0050*/ 	.short	0x0001
        /*0052*/ 	.short	0x0008
        /*0054*/ 	.byte	0x00, 0xf5, 0x21, 0x00


	//----- nvinfo : EIATTR_KPARAM_INFO
	.align		4
.L_17:
        /*0058*/ 	.byte	0x04, 0x17
        /*005a*/ 	.short	(.L_19 - .L_18)
.L_18:
        /*005c*/ 	.word	0x00000000
        /*0060*/ 	.short	0x0000
        /*0062*/ 	.short	0x0000
        /*0064*/ 	.byte	0x00, 0xf5, 0x21, 0x00


	//----- nvinfo : EIATTR_SPARSE_MMA_MASK
	.align		4
.L_19:
        /*0068*/ 	.byte	0x03, 0x50
        /*006a*/ 	.short	0x0000


	//----- nvinfo : EIATTR_MAXREG_COUNT
	.align		4
        /*006c*/ 	.byte	0x03, 0x1b
        /*006e*/ 	.short	0x00ff


	//----- nvinfo : EIATTR_NUM_BARRIERS
	.align		4
        /*0070*/ 	.byte	0x02, 0x4c
        /*0072*/ 	.byte	0x01
	.zero		1


	//----- nvinfo : EIATTR_MERCURY_ISA_VERSION
	.align		4
        /*0074*/ 	.byte	0x03, 0x5f
        /*0076*/ 	.short	0x0101


	//----- nvinfo : EIATTR_VRC_CTA_INIT_COUNT
	.align		4
        /*0078*/ 	.byte	0x02, 0x4a
	.zero		1
	.zero		1


	//----- nvinfo : EIATTR_EXIT_INSTR_OFFSETS
	.align		4
        /*007c*/ 	.byte	0x04, 0x1c
        /*007e*/ 	.short	(.L_21 - .L_20)


	//   ....[0]....
.L_20:
        /*0080*/ 	.word	0x00000ef0


	//----- nvinfo : EIATTR_CRS_STACK_SIZE
	.align		4
.L_21:
        /*0084*/ 	.byte	0x04, 0x1e
        /*0086*/ 	.short	(.L_23 - .L_22)
.L_22:
        /*0088*/ 	.word	0x00000000


	//----- nvinfo : EIATTR_CBANK_PARAM_SIZE
	.align		4
.L_23:
        /*008c*/ 	.byte	0x03, 0x19
        /*008e*/ 	.short	0x0024


	//----- nvinfo : EIATTR_PARAM_CBANK
	.align		4
        /*0090*/ 	.byte	0x04, 0x0a
        /*0092*/ 	.short	(.L_25 - .L_24)
	.align		4
.L_24:
        /*0094*/ 	.word	index@(.nv.constant0._Z15kernelMatMatAddPdS_S_iii)
        /*0098*/ 	.short	0x0380
        /*009a*/ 	.short	0x0024


	//----- nvinfo : EIATTR_SW_WAR
	.align		4
.L_25:
        /*009c*/ 	.byte	0x04, 0x36
        /*009e*/ 	.short	(.L_27 - .L_26)
.L_26:
        /*00a0*/ 	.word	0x00000008
.L_27:


//--------------------- .nv.callgraph             --------------------------
	.section	.nv.callgraph,"",@"SHT_CUDA_CALLGRAPH"
	.align	4
	.sectionentsize	8
	.align		4
        /*0000*/ 	.word	0x00000000
	.align		4
        /*0004*/ 	.word	0xffffffff
	.align		4
        /*0008*/ 	.word	0x00000000
	.align		4
        /*000c*/ 	.word	0xfffffffe
	.align		4
        /*0010*/ 	.word	0x00000000
	.align		4
        /*0014*/ 	.word	0xfffffffd
	.align		4
        /*0018*/ 	.word	0x00000000
	.align		4
        /*001c*/ 	.word	0xfffffffc


//--------------------- .text._Z15kernelMatMatAddPdS_S_iii --------------------------
	.section	.text._Z15kernelMatMatAddPdS_S_iii,"ax",@progbits
	.align	128
        .global         _Z15kernelMatMatAddPdS_S_iii
        .type           _Z15kernelMatMatAddPdS_S_iii,@function
        .size           _Z15kernelMatMatAddPdS_S_iii,(.L_x_9 - _Z15kernelMatMatAddPdS_S_iii)
        .other          _Z15kernelMatMatAddPdS_S_iii,@"STO_CUDA_ENTRY STV_DEFAULT"
_Z15kernelMatMatAddPdS_S_iii:
.text._Z15kernelMatMatAddPdS_S_iii:
[----:B------:R-:W-:Y:S01]  /*0000*/  LDC R1, c[0x0][0x37c] ;  /* 0x0000df00ff017b82 */ /* 0x000fe20000000800 */
[----:B------:R-:W0:Y:S07]  /*0010*/  S2R R0, SR_TID.X ;  /* 0x0000000000007919 */ /* 0x000e2e0000002100 */
[----:B------:R-:W1:Y:S01]  /*0020*/  LDC.64 R6, c[0x0][0x398] ;  /* 0x0000e600ff067b82 */ /* 0x000e620000000a00 */
[----:B------:R-:W0:Y:S01]  /*0030*/  LDCU UR4, c[0x0][0x3a0] ;  /* 0x00007400ff0477ac */ /* 0x000e220008000800 */
[----:B------:R-:W-:Y:S01]  /*0040*/  BSSY.RECONVERGENT B0, `(.L_x_0) ;  /* 0x00000e9000007945 */ /* 0x000fe20003800200 */
[----:B------:R-:W0:Y:S01]  /*0050*/  S2R R3, SR_TID.Y ;  /* 0x0000000000037919 */ /* 0x000e220000002200 */
[----:B-1----:R-:W-:Y:S01]  /*0060*/  ISETP.GE.AND P0, PT, R6, 0x1, PT ;  /* 0x000000010600780c */ /* 0x002fe20003f06270 */
[----:B0-----:R-:W-:-:S05]  /*0070*/  IMAD R8, R0, UR4, R3 ;  /* 0x0000000400087c24 */ /* 0x001fca000f8e0203 */
[----:B------:R-:W-:-:S13]  /*0080*/  ISETP.GE.OR P0, PT, R8, R7, !P0 ;  /* 0x000000070800720c */ /* 0x000fda0004706670 */
[----:B------:R-:W-:Y:S05]  /*0090*/  @P0 BRA `(.L_x_1) ;  /* 0x0000000c008c0947 */ /* 0x000fea0003800000 */
[----:B------:R-:W0:Y:S01]  /*00a0*/  LDC.64 R10, c[0x0][0x358] ;  /* 0x0000d600ff0a7b82 */ /* 0x000e220000000a00 */
[C---:B------:R-:W-:Y:S01]  /*00b0*/  LOP3.LUT R5, R6.reuse, 0x7ffffff0, RZ, 0xc0, !PT ;  /* 0x7ffffff006057812 */ /* 0x040fe200078ec0ff */
[----:B------:R-:W-:Y:S01]  /*00c0*/  IMAD.MOV.U32 R9, RZ, RZ, R8 ;  /* 0x000000ffff097224 */ /* 0x000fe200078e0008 */
[C---:B------:R-:W-:Y:S01]  /*00d0*/  LOP3.LUT R2, R6.reuse, 0xf, RZ, 0xc0, !PT ;  /* 0x0000000f06027812 */ /* 0x040fe200078ec0ff */
[----:B------:R-:W-:Y:S01]  /*00e0*/  IMAD.MOV.U32 R7, RZ, RZ, RZ ;  /* 0x000000ffff077224 */ /* 0x000fe200078e00ff */
[C---:B------:R-:W-:Y:S01]  /*00f0*/  LOP3.LUT R4, R6.reuse, 0x7, RZ, 0xc0, !PT ;  /* 0x0000000706047812 */ /* 0x040fe200078ec0ff */
[----:B------:R-:W-:Y:S01]  /*0100*/  IMAD.MOV R8, RZ, RZ, -R5 ;  /* 0x000000ffff087224 */ /* 0x000fe200078e0a05 */
[----:B------:R-:W-:-:S07]  /*0110*/  LOP3.LUT R6, R6, 0x3, RZ, 0xc0, !PT ;  /* 0x0000000306067812 */ /* 0x000fce00078ec0ff */
.L_x_7:
[----:B------:R-:W1:Y:S01]  /*0120*/  LDCU UR4, c[0x0][0x398] ;  /* 0x00007300ff0477ac */ /* 0x000e620008000800 */
[----:B------:R-:W-:Y:S01]  /*0130*/  IMAD.MOV.U32 R24, RZ, RZ, RZ ;  /* 0x000000ffff187224 */ /* 0x000fe200078e00ff */
[----:B-1----:R-:W-:Y:S02]  /*0140*/  UISETP.GE.U32.AND UP0, UPT, UR4, 0x10, UPT ;  /* 0x000000100400788c */ /* 0x002fe4000bf06070 */
[----:B------:R-:W-:-:S07]  /*0150*/  IMAD R9, R9, UR4, RZ ;  /* 0x0000000409097c24 */ /* 0x000fce000f8e02ff */
[----:B0--34-:R-:W-:Y:S05]  /*0160*/  BRA.U !UP0, `(.L_x_2) ;  /* 0x00000005084c7547 */ /* 0x019fea000b800000 */
[----:B------:R-:W-:Y:S02]  /*0170*/  IMAD.MOV.U32 R22, RZ, RZ, R9 ;  /* 0x000000ffff167224 */ /* 0x000fe400078e0009 */
[----:B------:R-:W-:-:S07]  /*0180*/  IMAD.MOV.U32 R23, RZ, RZ, R8 ;  /* 0x000000ffff177224 */ /* 0x000fce00078e0008 */
.L_x_3:
[----:B------:R-:W1:Y:S01]  /*0190*/  LDC.64 R16, c[0x0][0x380] ;  /* 0x0000e000ff107b82 */ /* 0x000e620000000a00 */
[C---:B0-----:R-:W-:Y:S02]  /*01a0*/  R2UR UR4, R10.reuse ;  /* 0x000000000a0472ca */ /* 0x041fe400000e0000 */
[C---:B------:R-:W-:Y:S02]  /*01b0*/  R2UR UR5, R11.reuse ;  /* 0x000000000b0572ca */ /* 0x040fe400000e0000 */
[----:B------:R-:W-:Y:S02]  /*01c0*/  R2UR UR6, R10 ;  /* 0x000000000a0672ca */ /* 0x000fe400000e0000 */
[----:B------:R-:W-:Y:S01]  /*01d0*/  R2UR UR7, R11 ;  /* 0x000000000b0772ca */ /* 0x000fe200000e0000 */
[----:B------:R-:W0:Y:S08]  /*01e0*/  LDC.64 R14, c[0x0][0x388] ;  /* 0x0000e200ff0e7b82 */ /* 0x000e300000000a00 */
[----:B--2---:R-:W2:Y:S01]  /*01f0*/  LDC.64 R12, c[0x0][0x390] ;  /* 0x0000e400ff0c7b82 */ /* 0x004ea20000000a00 */
[----:B-1----:R-:W-:-:S05]  /*0200*/  IMAD.WIDE R16, R22, 0x8, R16 ;  /* 0x0000000816107825 */ /* 0x002fca00078e0210 */
[----:B------:R-:W3:Y:S01]  /*0210*/  LDG.E.64 R18, desc[UR4][R16.64] ;  /* 0x0000000410127981 */ /* 0x000ee2000c1e1b00 */
[----:B0-----:R-:W-:-:S05]  /*0220*/  IMAD.WIDE R14, R22, 0x8, R14 ;  /* 0x00000008160e7825 */ /* 0x001fca00078e020e */
[----:B------:R-:W3:Y:S01]  /*0230*/  LDG.E.64 R24, desc[UR6][R14.64] ;  /* 0x000000060e187981 */ /* 0x000ee2000c1e1b00 */
[----:B------:R-:W-:Y:S02]  /*0240*/  R2UR UR8, R10 ;  /* 0x000000000a0872ca */ /* 0x000fe400000e0000 */
[----:B------:R-:W-:Y:S01]  /*0250*/  R2UR UR9, R11 ;  /* 0x000000000b0972ca */ /* 0x000fe200000e0000 */
[----:B--2---:R-:W-:Y:S01]  /*0260*/  IMAD.WIDE R12, R22, 0x8, R12 ;  /* 0x00000008160c7825 */ /* 0x004fe200078e020c */
[----:B---3--:R-:W-:-:S07]  /*0270*/  DADD R24, R18, R24 ;  /* 0x0000000012187229 */ /* 0x008fce0000000018 */
[----:B------:R0:W-:Y:S04]  /*0280*/  STG.E.64 desc[UR4][R12.64], R24 ;  /* 0x000000180c007986 */ /* 0x0001e8000c101b04 */
[----:B------:R-:W2:Y:S04]  /*0290*/  LDG.E.64 R20, desc[UR6][R16.64+0x8] ;  /* 0x0000080610147981 */ /* 0x000ea8000c1e1b00 */
[----:B------:R-:W2:Y:S02]  /*02a0*/  LDG.E.64 R18, desc[UR8][R14.64+0x8] ;  /* 0x000008080e127981 */ /* 0x000ea4000c1e1b00 */
[----:B--2---:R-:W-:-:S07]  /*02b0*/  DADD R28, R20, R18 ;  /* 0x00000000141c7229 */ /* 0x004fce0000000012 */
[----:B------:R-:W-:Y:S04]  /*02c0*/  STG.E.64 desc[UR4][R12.64+0x8], R28 ;  /* 0x0000081c0c007986 */ /* 0x000fe8000c101b04 */
[----:B------:R-:W2:Y:S04]  /*02d0*/  LDG.E.64 R20, desc[UR6][R16.64+0x10] ;  /* 0x0000100610147981 */ /* 0x000ea8000c1e1b00 */
[----:B------:R-:W2:Y:S02]  /*02e0*/  LDG.E.64 R18, desc[UR8][R14.64+0x10] ;  /* 0x000010080e127981 */ /* 0x000ea4000c1e1b00 */
[----:B--2---:R-:W-:-:S07]  /*02f0*/  DADD R26, R20, R18 ;  /* 0x00000000141a7229 */ /* 0x004fce0000000012 */
[----:B------:R1:W-:Y:S04]  /*0300*/  STG.E.64 desc[UR4][R12.64+0x10], R26 ;  /* 0x0000101a0c007986 */ /* 0x0003e8000c101b04 */
[----:B------:R-:W0:Y:S04]  /*0310*/  LDG.E.64 R20, desc[UR6][R16.64+0x18] ;  /* 0x0000180610147981 */ /* 0x000e28000c1e1b00 */
[----:B------:R-:W0:Y:S02]  /*0320*/  LDG.E.64 R18, desc[UR8][R14.64+0x18] ;  /* 0x000018080e127981 */ /* 0x000e24000c1e1b00 */
[----:B0-----:R-:W-:-:S07]  /*0330*/  DADD R24, R20, R18 ;  /* 0x0000000014187229 */ /* 0x001fce0000000012 */
[----:B------:R0:W-:Y:S04]  /*0340*/  STG.E.64 desc[UR4][R12.64+0x18], R24 ;  /* 0x000018180c007986 */ /* 0x0001e8000c101b04 */
[----:B------:R-:W1:Y:S04]  /*0350*/  LDG.E.64 R20, desc[UR6][R16.64+0x20] ;  /* 0x0000200610147981 */ /* 0x000e68000c1e1b00 */
[----:B------:R-:W1:Y:S02]  /*0360*/  LDG.E.64 R18, desc[UR8][R14.64+0x20] ;  /* 0x000020080e127981 */ /* 0x000e64000c1e1b00 */
[----:B-1----:R-:W-:-:S07]  /*0370*/  DADD R26, R20, R18 ;  /* 0x00000000141a7229 */ /* 0x002fce0000000012 */
        /* <DEDUP_REMOVED lines=37> */
[----:B------:R-:W3:Y:S04]  /*05d0*/  LDG.E.64 R18, desc[UR6][R16.64+0x70] ;  /* 0x0000700610127981 */ /* 0x000ee8000c1e1b00 */
[----:B------:R-:W3:Y:S01]  /*05e0*/  LDG.E.64 R20, desc[UR8][R14.64+0x70] ;  /* 0x000070080e147981 */ /* 0x000ee2000c1e1b00 */
[----:B------:R-:W-:Y:S01]  /*05f0*/  VIADD R23, R23, 0x10 ;  /* 0x0000001017177836 */ /* 0x000fe20000000000 */
[----:B---3--:R-:W-:-:S07]  /*0600*/  DADD R18, R18, R20 ;  /* 0x0000000012127229 */ /* 0x008fce0000000014 */
[----:B------:R2:W-:Y:S04]  /*0610*/  STG.E.64 desc[UR4][R12.64+0x70], R18 ;  /* 0x000070120c007986 */ /* 0x0005e8000c101b04 */
[----:B------:R-:W3:Y:S04]  /*0620*/  LDG.E.64 R20, desc[UR6][R16.64+0x78] ;  /* 0x0000780610147981 */ /* 0x000ee8000c1e1b00 */
[----:B-1----:R-:W3:Y:S01]  /*0630*/  LDG.E.64 R26, desc[UR8][R14.64+0x78] ;  /* 0x000078080e1a7981 */ /* 0x002ee2000c1e1b00 */
[----:B------:R-:W-:Y:S01]  /*0640*/  ISETP.NE.AND P0, PT, R23, RZ, PT ;  /* 0x000000ff1700720c */ /* 0x000fe20003f05270 */
[----:B------:R-:W-:Y:S01]  /*0650*/  VIADD R22, R22, 0x10 ;  /* 0x0000001016167836 */ /* 0x000fe20000000000 */
[----:B---3--:R-:W-:-:S07]  /*0660*/  DADD R20, R20, R26 ;  /* 0x0000000014147229 */ /* 0x008fce000000001a */
[----:B------:R2:W-:Y:S04]  /*0670*/  STG.E.64 desc[UR4][R12.64+0x78], R20 ;  /* 0x000078140c007986 */ /* 0x0005e8000c101b04 */
[----:B------:R-:W-:Y:S05]  /*0680*/  @P0 BRA `(.L_x_3) ;  /* 0xfffffff800c00947 */ /* 0x000fea000383ffff */
[----:B--2---:R-:W-:-:S07]  /*0690*/  IMAD.MOV.U32 R24, RZ, RZ, R5 ;  /* 0x000000ffff187224 */ /* 0x004fce00078e0005 */
.L_x_2:
[----:B------:R-:W-:-:S13]  /*06a0*/  ISETP.NE.AND P0, PT, R2, RZ, PT ;  /* 0x000000ff0200720c */ /* 0x000fda0003f05270 */
[----:B------:R-:W-:Y:S05]  /*06b0*/  @!P0 BRA `(.L_x_4) ;  /* 0x0000000400e48947 */ /* 0x000fea0003800000 */
[----:B------:R-:W-:Y:S01]  /*06c0*/  VIADD R12, R2, 0xffffffff ;  /* 0xffffffff020c7836 */ /* 0x000fe20000000000 */
[----:B------:R-:W-:-:S04]  /*06d0*/  ISETP.NE.AND P1, PT, R4, RZ, PT ;  /* 0x000000ff0400720c */ /* 0x000fc80003f25270 */
[----:B------:R-:W-:-:S13]  /*06e0*/  ISETP.GE.U32.AND P0, PT, R12, 0x7, PT ;  /* 0x000000070c00780c */ /* 0x000fda0003f06070 */
[----:B------:R-:W-:Y:S05]  /*06f0*/  @!P0 BRA `(.L_x_5) ;  /* 0x0000000000b88947 */ /* 0x000fea0003800000 */
[----:B------:R-:W1:Y:S01]  /*0700*/  LDC.64 R20, c[0x0][0x380] ;  /* 0x0000e000ff147b82 */ /* 0x000e620000000a00 */
[C---:B0-----:R-:W-:Y:S01]  /*0710*/  R2UR UR4, R10.reuse ;  /* 0x000000000a0472ca */ /* 0x041fe200000e0000 */
[----:B------:R-:W-:Y:S01]  /*0720*/  IMAD.IADD R17, R9, 0x1, R24 ;  /* 0x0000000109117824 */ /* 0x000fe200078e0218 */
[C---:B------:R-:W-:Y:S02]  /*0730*/  R2UR UR5, R11.reuse ;  /* 0x000000000b0572ca */ /* 0x040fe400000e0000 */
[----:B------:R-:W-:Y:S02]  /*0740*/  R2UR UR6, R10 ;  /* 0x000000000a0672ca */ /* 0x000fe400000e0000 */
[----:B------:R-:W-:Y:S01]  /*0750*/  R2UR UR7, R11 ;  /* 0x000000000b0772ca */ /* 0x000fe200000e0000 */
[----:B------:R-:W0:Y:S08]  /*0760*/  LDC.64 R18, c[0x0][0x388] ;  /* 0x0000e200ff127b82 */ /* 0x000e300000000a00 */
[----:B------:R-:W2:Y:S01]  /*0770*/  LDC.64 R12, c[0x0][0x390] ;  /* 0x0000e400ff0c7b82 */ /* 0x000ea20000000a00 */
        /* <DEDUP_REMOVED lines=30> */
[----:B------:R-:W3:Y:S02]  /*0960*/  LDG.E.64 R16, desc[UR8][R18.64+0x30] ;  /* 0x0000300812107981 */ /* 0x000ee4000c1e1b00 */
[----:B---3--:R-:W-:-:S07]  /*0970*/  DADD R14, R14, R16 ;  /* 0x000000000e0e7229 */ /* 0x008fce0000000010 */
[----:B------:R2:W-:Y:S04]  /*0980*/  STG.E.64 desc[UR4][R12.64+0x30], R14 ;  /* 0x0000300e0c007986 */ /* 0x0005e8000c101b04 */
[----:B------:R-:W3:Y:S04]  /*0990*/  LDG.E.64 R16, desc[UR6][R20.64+0x38] ;  /* 0x0000380614107981 */ /* 0x000ee8000c1e1b00 */
[----:B-1----:R-:W3:Y:S01]  /*09a0*/  LDG.E.64 R26, desc[UR8][R18.64+0x38] ;  /* 0x00003808121a7981 */ /* 0x002ee2000c1e1b00 */
[----:B------:R-:W-:Y:S01]  /*09b0*/  VIADD R24, R24, 0x8 ;  /* 0x0000000818187836 */ /* 0x000fe20000000000 */
[----:B---3--:R-:W-:-:S07]  /*09c0*/  DADD R16, R16, R26 ;  /* 0x0000000010107229 */ /* 0x008fce000000001a */
[----:B------:R2:W-:Y:S04]  /*09d0*/  STG.E.64 desc[UR4][R12.64+0x38], R16 ;  /* 0x000038100c007986 */ /* 0x0005e8000c101b04 */
.L_x_5:
[----:B------:R-:W-:Y:S05]  /*09e0*/  @!P1 BRA `(.L_x_4) ;  /* 0x0000000400189947 */ /* 0x000fea0003800000 */
[----:B--2---:R-:W-:Y:S01]  /*09f0*/  VIADD R12, R4, 0xffffffff ;  /* 0xffffffff040c7836 */ /* 0x004fe20000000000 */
        /* <DEDUP_REMOVED lines=23> */
[----:B------:R1:W-:Y:S04]  /*0b70*/  STG.E.64 desc[UR4][R12.64+0x8], R26 ;  /* 0x0000081a0c007986 */ /* 0x0003e8000c101b04 */
[----:B------:R-:W2:Y:S04]  /*0b80*/  LDG.E.64 R20, desc[UR6][R16.64+0x10] ;  /* 0x0000100610147981 */ /* 0x000ea8000c1e1b00 */
[----:B------:R-:W2:Y:S02]  /*0b90*/  LDG.E.64 R18, desc[UR8][R14.64+0x10] ;  /* 0x000010080e127981 */ /* 0x000ea4000c1e1b00 */
[----:B--2---:R-:W-:-:S07]  /*0ba0*/  DADD R18, R20, R18 ;  /* 0x0000000014127229 */ /* 0x004fce0000000012 */
[----:B------:R1:W-:Y:S04]  /*0bb0*/  STG.E.64 desc[UR4][R12.64+0x10], R18 ;  /* 0x000010120c007986 */ /* 0x0003e8000c101b04 */
[----:B------:R-:W2:Y:S04]  /*0bc0*/  LDG.E.64 R20, desc[UR6][R16.64+0x18] ;  /* 0x0000180610147981 */ /* 0x000ea8000c1e1b00 */
[----:B0-----:R-:W2:Y:S01]  /*0bd0*/  LDG.E.64 R22, desc[UR8][R14.64+0x18] ;  /* 0x000018080e167981 */ /* 0x001ea2000c1e1b00 */
[----:B------:R-:W-:Y:S01]  /*0be0*/  VIADD R24, R24, 0x4 ;  /* 0x0000000418187836 */ /* 0x000fe20000000000 */
[----:B--2---:R-:W-:-:S07]  /*0bf0*/  DADD R20, R20, R22 ;  /* 0x0000000014147229 */ /* 0x004fce0000000016 */
[----:B------:R1:W-:Y:S04]  /*0c00*/  STG.E.64 desc[UR4][R12.64+0x18], R20 ;  /* 0x000018140c007986 */ /* 0x0003e8000c101b04 */
.L_x_6:
[----:B------:R-:W-:Y:S05]  /*0c10*/  @!P1 BRA `(.L_x_4) ;  /* 0x00000000008c9947 */ /* 0x000fea0003800000 */
[----:B-1----:R-:W1:Y:S01]  /*0c20*/  LDC.64 R12, c[0x0][0x380] ;  /* 0x0000e000ff0c7b82 */ /* 0x002e620000000a00 */
        /* <DEDUP_REMOVED lines=11> */
[----:B------:R-:W-:Y:S01]  /*0ce0*/  ISETP.NE.AND P0, PT, R6, 0x1, PT ;  /* 0x000000010600780c */ /* 0x000fe20003f05270 */
[----:B--2---:R-:W-:Y:S01]  /*0cf0*/  IMAD.WIDE R16, R9, 0x8, R16 ;  /* 0x0000000809107825 */ /* 0x004fe200078e0210 */
[----:B---3--:R-:W-:-:S07]  /*0d00*/  DADD R18, R18, R20 ;  /* 0x0000000012127229 */ /* 0x008fce0000000014 */
[----:B------:R3:W-:Y:S04]  /*0d10*/  STG.E.64 desc[UR4][R16.64], R18 ;  /* 0x0000001210007986 */ /* 0x0007e8000c101b04 */
[----:B------:R-:W-:Y:S05]  /*0d20*/  @!P0 BRA `(.L_x_4) ;  /* 0x0000000000488947 */ /* 0x000fea0003800000 */
[C---:B------:R-:W-:Y:S02]  /*0d30*/  R2UR UR4, R10.reuse ;  /* 0x000000000a0472ca */ /* 0x040fe400000e0000 */
[C---:B------:R-:W-:Y:S02]  /*0d40*/  R2UR UR5, R11.reuse ;  /* 0x000000000b0572ca */ /* 0x040fe400000e0000 */
[----:B------:R-:W-:Y:S02]  /*0d50*/  R2UR UR6, R10 ;  /* 0x000000000a0672ca */ /* 0x000fe400000e0000 */
[----:B------:R-:W-:-:S09]  /*0d60*/  R2UR UR7, R11 ;  /* 0x000000000b0772ca */ /* 0x000fd200000e0000 */
[----:B---3--:R-:W2:Y:S04]  /*0d70*/  LDG.E.64 R18, desc[UR4][R12.64+0x8] ;  /* 0x000008040c127981 */ /* 0x008ea8000c1e1b00 */
[----:B------:R-:W2:Y:S01]  /*0d80*/  LDG.E.64 R20, desc[UR6][R14.64+0x8] ;  /* 0x000008060e147981 */ /* 0x000ea2000c1e1b00 */
[----:B------:R-:W-:Y:S01]  /*0d90*/  ISETP.NE.AND P0, PT, R6, 0x2, PT ;  /* 0x000000020600780c */ /* 0x000fe20003f05270 */
[----:B--2---:R-:W-:-:S07]  /*0da0*/  DADD R18, R18, R20 ;  /* 0x0000000012127229 */ /* 0x004fce0000000014 */
[----:B------:R4:W-:Y:S05]  /*0db0*/  STG.E.64 desc[UR4][R16.64+0x8], R18 ;  /* 0x0000081210007986 */ /* 0x0009ea000c101b04 */
[----:B------:R-:W-:Y:S05]  /*0dc0*/  @!P0 BRA `(.L_x_4) ;  /* 0x0000000000208947 */ /* 0x000fea0003800000 */
[C---:B------:R-:W-:Y:S02]  /*0dd0*/  R2UR UR4, R10.reuse ;  /* 0x000000000a0472ca */ /* 0x040fe400000e0000 */
[C---:B------:R-:W-:Y:S02]  /*0de0*/  R2UR UR5, R11.reuse ;  /* 0x000000000b0572ca */ /* 0x040fe400000e0000 */
[----:B------:R-:W-:Y:S02]  /*0df0*/  R2UR UR6, R10 ;  /* 0x000000000a0672ca */ /* 0x000fe400000e0000 */
[----:B------:R-:W-:-:S09]  /*0e00*/  R2UR UR7, R11 ;  /* 0x000000000b0772ca */ /* 0x000fd200000e0000 */
[----:B------:R-:W4:Y:S04]  /*0e10*/  LDG.E.64 R12, desc[UR4][R12.64+0x10] ;  /* 0x000010040c0c7981 */ /* 0x000f28000c1e1b00 */
[----:B------:R-:W4:Y:S02]  /*0e20*/  LDG.E.64 R14, desc[UR6][R14.64+0x10] ;  /* 0x000010060e0e7981 */ /* 0x000f24000c1e1b00 */
[----:B----4-:R-:W-:-:S07]  /*0e30*/  DADD R18, R12, R14 ;  /* 0x000000000c127229 */ /* 0x010fce000000000e */
[----:B------:R0:W-:Y:S04]  /*0e40*/  STG.E.64 desc[UR4][R16.64+0x10], R18 ;  /* 0x0000101210007986 */ /* 0x0001e8000c101b04 */
.L_x_4:
[----:B--2---:R-:W2:Y:S01]  /*0e50*/  LDC R14, c[0x0][0x3a0] ;  /* 0x0000e800ff0e7b82 */ /* 0x004ea20000000800 */
[----:B------:R-:W5:Y:S01]  /*0e60*/  LDCU UR4, c[0x0][0x39c] ;  /* 0x00007380ff0477ac */ /* 0x000f620008000800 */
[C---:B--2---:R-:W-:Y:S02]  /*0e70*/  IMAD R9, R7.reuse, R14, R14 ;  /* 0x0000000e07097224 */ /* 0x044fe400078e020e */
[----:B------:R-:W-:Y:S02]  /*0e80*/  VIADD R7, R7, 0x1 ;  /* 0x0000000107077836 */ /* 0x000fe40000000000 */
[----:B-1----:R-:W-:-:S04]  /*0e90*/  IMAD.IADD R12, R9, 0x1, R0 ;  /* 0x00000001090c7824 */ /* 0x002fc800078e0200 */
[----:B------:R-:W-:-:S05]  /*0ea0*/  IMAD R9, R12, R14, R3 ;  /* 0x0000000e0c097224 */ /* 0x000fca00078e0203 */
[----:B-----5:R-:W-:-:S13]  /*0eb0*/  ISETP.GE.AND P0, PT, R9, UR4, PT ;  /* 0x0000000409007c0c */ /* 0x020fda000bf06270 */
[----:B------:R-:W-:Y:S05]  /*0ec0*/  @!P0 BRA `(.L_x_7) ;  /* 0xfffffff000948947 */ /* 0x000fea000383ffff */
.L_x_1:
[----:B------:R-:W-:Y:S05]  /*0ed0*/  BSYNC.RECONVERGENT B0 ;  /* 0x0000000000007941 */ /* 0x000fea0003800200 */
.L_x_0:
[----:B------:R-:W-:Y:S06]  /*0ee0*/  BAR.SYNC.DEFER_BLOCKING 0x0 ;  /* 0x0000000000007b1d */ /* 0x000fec0000010000 */
[----:B------:R-:W-:Y:S05]  /*0ef0*/  EXIT ;  /* 0x000000000000794d */ /* 0x000fea0003800000 */
.L_x_8:
[----:B------:R-:W-:-:S00]  /*0f00*/  BRA `(.L_x_8) ;  /* 0xfffffffc00fc7947 */ /* 0x000fc0000383ffff */
[----:B------:R-:W-:-:S00]  /*0f10*/  NOP ;  /* 0x0000000000007918 */ /* 0x000fc00000000000 */
        /* <DEDUP_REMOVED lines=14> */
.L_x_9:


//--------------------- .nv.shared.reserved.0     --------------------------
	.section	.nv.shared.reserved.0,"aw",@nobits
	.weak		__nv_reservedSMEM_offset_0_alias
	.size		__nv_reservedSMEM_offset_0_alias, 0, 64
	.other		__nv_reservedSMEM_offset_0_alias,@"STO_CUDA_RESERVED_SHARED STV_DEFAULT"
__nv_reservedSMEM_offset_0_alias:
	.zero		0
	.zero		64


//--------------------- .nv.constant0._Z15kernelMatMatAddPdS_S_iii --------------------------
	.section	.nv.constant0._Z15kernelMatMatAddPdS_S_iii,"a",@progbits
	.sectionflags	@""
	.align	4
.nv.constant0._Z15kernelMatMatAddPdS_S_iii:
	.zero		932


//--------------------- SYMBOLS --------------------------

	.type		.nv.reservedSmem.offset0,@object
	.size		.nv.reservedSmem.offset0,0x4
